//
// Generated by NVIDIA NVVM Compiler
//
// Compiler Build ID: CL-36424714
// Cuda compilation tools, release 13.0, V13.0.88
// Based on NVVM 20.0.0
//

.version 9.0
.target sm_100
.address_size 64

	// .globl	_Z14spmm_rowGatherPKfS0_S0_Pfiii

.visible .entry _Z14spmm_rowGatherPKfS0_S0_Pfiii(
	.param .u64 .ptr .align 1 _Z14spmm_rowGatherPKfS0_S0_Pfiii_param_0,
	.param .u64 .ptr .align 1 _Z14spmm_rowGatherPKfS0_S0_Pfiii_param_1,
	.param .u64 .ptr .align 1 _Z14spmm_rowGatherPKfS0_S0_Pfiii_param_2,
	.param .u64 .ptr .align 1 _Z14spmm_rowGatherPKfS0_S0_Pfiii_param_3,
	.param .u32 _Z14spmm_rowGatherPKfS0_S0_Pfiii_param_4,
	.param .u32 _Z14spmm_rowGatherPKfS0_S0_Pfiii_param_5,
	.param .u32 _Z14spmm_rowGatherPKfS0_S0_Pfiii_param_6
)
.maxntid 128
.minnctapersm 2
{
	.reg .pred 	%p<13>;
	.reg .b32 	%r<36>;
	.reg .b32 	%f<30>;
	.reg .b64 	%rd<27>;

	ld.param.u64 	%rd5, [_Z14spmm_rowGatherPKfS0_S0_Pfiii_param_0];
	ld.param.u64 	%rd6, [_Z14spmm_rowGatherPKfS0_S0_Pfiii_param_1];
	ld.param.u64 	%rd7, [_Z14spmm_rowGatherPKfS0_S0_Pfiii_param_2];
	ld.param.u64 	%rd8, [_Z14spmm_rowGatherPKfS0_S0_Pfiii_param_3];
	ld.param.u32 	%r16, [_Z14spmm_rowGatherPKfS0_S0_Pfiii_param_4];
	ld.param.u32 	%r17, [_Z14spmm_rowGatherPKfS0_S0_Pfiii_param_5];
	ld.param.u32 	%r18, [_Z14spmm_rowGatherPKfS0_S0_Pfiii_param_6];
	mov.u32 	%r1, %tid.x;
	and.b32  	%r2, %r1, 31;
	shr.u32 	%r19, %r1, 5;
	mov.u32 	%r20, %ctaid.x;
	shl.b32 	%r21, %r20, 2;
	or.b32  	%r3, %r21, %r19;
	setp.ge.s32 	%p1, %r3, %r18;
	@%p1 bra 	$L__BB0_15;
	mov.u32 	%r22, %ctaid.y;
	shl.b32 	%r23, %r22, 7;
	and.b32  	%r24, %r1, 96;
	or.b32  	%r25, %r23, %r24;
	or.b32  	%r4, %r25, %r2;
	cvt.s64.s32 	%rd1, %r3;
	mul.wide.s32 	%rd9, %r17, %r3;
	shl.b64 	%rd10, %rd9, 2;
	add.s64 	%rd2, %rd6, %rd10;
	setp.ge.s32 	%p2, %r2, %r17;
	mov.f32 	%f23, 0f00000000;
	@%p2 bra 	$L__BB0_3;
	mul.wide.u32 	%rd12, %r2, 4;
	add.s64 	%rd11, %rd2, %rd12;
	// begin inline asm
	ld.global.nc.f32 %f23, [%rd11];
	// end inline asm
$L__BB0_3:
	add.s32 	%r26, %r17, 31;
	shr.s32 	%r5, %r26, 5;
	setp.lt.s32 	%p3, %r5, 1;
	mov.f32 	%f27, 0f00000000;
	@%p3 bra 	$L__BB0_13;
	or.b32  	%r6, %r2, 32;
	cvt.u64.u32 	%rd3, %r4;
	cvt.u64.u32 	%rd4, %r16;
	mov.f32 	%f27, 0f00000000;
	mov.b32 	%r34, 0;
$L__BB0_5:
	shl.b32 	%r8, %r34, 5;
	add.s32 	%r28, %r6, %r8;
	setp.ge.s32 	%p4, %r28, %r17;
	mov.f32 	%f25, 0f00000000;
	@%p4 bra 	$L__BB0_7;
	add.s32 	%r29, %r2, %r8;
	mul.wide.u32 	%rd14, %r29, 4;
	add.s64 	%rd15, %rd2, %rd14;
	add.s64 	%rd13, %rd15, 128;
	// begin inline asm
	ld.global.nc.f32 %f25, [%rd13];
	// end inline asm
$L__BB0_7:
	setp.neu.f32 	%p5, %f23, 0f00000000;
	mov.b32 	%r30, -1;
	vote.sync.ballot.b32 	%r35, %p5, %r30;
	setp.eq.s32 	%p7, %r35, 0;
	@%p7 bra 	$L__BB0_12;
	mov.b32 	%r10, %f23;
$L__BB0_9:
	setp.ge.s32 	%p8, %r4, %r16;
	brev.b32 	%r31, %r35;
	bfind.shiftamt.u32 	%r12, %r31;
	add.s32 	%r32, %r35, -1;
	and.b32  	%r35, %r32, %r35;
	shfl.sync.idx.b32	%r14|%p9, %r10, %r12, 31, -1;
	@%p8 bra 	$L__BB0_11;
	mov.b32 	%f19, %r14;
	add.s32 	%r33, %r8, %r12;
	cvt.s64.s32 	%rd17, %r33;
	mad.lo.s64 	%rd18, %rd17, %rd4, %rd3;
	shl.b64 	%rd19, %rd18, 2;
	add.s64 	%rd16, %rd5, %rd19;
	// begin inline asm
	ld.global.nc.f32 %f18, [%rd16];
	// end inline asm
	fma.rn.f32 	%f27, %f18, %f19, %f27;
$L__BB0_11:
	setp.ne.s32 	%p10, %r35, 0;
	@%p10 bra 	$L__BB0_9;
$L__BB0_12:
	add.s32 	%r34, %r34, 1;
	setp.ne.s32 	%p11, %r34, %r5;
	mov.f32 	%f23, %f25;
	@%p11 bra 	$L__BB0_5;
$L__BB0_13:
	setp.ge.s32 	%p12, %r4, %r16;
	@%p12 bra 	$L__BB0_15;
	cvt.u64.u32 	%rd21, %r4;
	cvt.u64.u32 	%rd22, %r16;
	mad.lo.s64 	%rd23, %rd22, %rd1, %rd21;
	shl.b64 	%rd24, %rd23, 2;
	add.s64 	%rd20, %rd7, %rd24;
	// begin inline asm
	ld.global.nc.f32 %f20, [%rd20];
	// end inline asm
	add.f32 	%f21, %f27, %f20;
	cvta.to.global.u64 	%rd25, %rd8;
	add.s64 	%rd26, %rd25, %rd24;
	st.global.f32 	[%rd26], %f21;
$L__BB0_15:
	ret;

}


// ===== COMPILED SASS (sm_100) =====

	.target	sm_100

	.elftype	@"ET_EXEC"


//--------------------- .note.nv.tkinfo           --------------------------
	.section	.note.nv.tkinfo,"",@"SHT_NOTE"
	.sectionflags	@"SHF_NOTE_NV_TKINFO"
	.tkinfo
        /*0018*/ 	.word	0x00000002
        /*0030*/ 	.string	""
        /*0030*/ 	.string	"ptxas"
        /*0030*/ 	.string	"Cuda compilation tools, release 13.0, V13.0.88"
        /*0030*/ 	.string	"Build cuda_13.0.r13.0/compiler.36424714_0"
        /*0030*/ 	.string	"-arch sm_100 -m 64 "



//--------------------- .note.nv.cuinfo           --------------------------
	.section	.note.nv.cuinfo,"",@"SHT_NOTE"
	.sectionflags	@"SHF_NOTE_NV_CUINFO"
        /*0018*/ 	.short	0x0002
        /*001a*/ 	.short	0x0064
        /*001c*/ 	.short	0x0082
	.zero		2


//--------------------- .nv.info                  --------------------------
	.section	.nv.info,"",@"SHT_CUDA_INFO"
	.align	4


	//----- nvinfo : EIATTR_REGCOUNT
	.align		4
        /*0000*/ 	.byte	0x04, 0x2f
        /*0002*/ 	.short	(.L_1 - .L_0)
	.align		4
.L_0:
        /*0004*/ 	.word	index@(_Z14spmm_rowGatherPKfS0_S0_Pfiii)
        /*0008*/ 	.word	0x0000001a


	//----- nvinfo : EIATTR_FRAME_SIZE
	.align		4
.L_1:
        /*000c*/ 	.byte	0x04, 0x11
        /*000e*/ 	.short	(.L_3 - .L_2)
	.align		4
.L_2:
        /*0010*/ 	.word	index@(_Z14spmm_rowGatherPKfS0_S0_Pfiii)
        /*0014*/ 	.word	0x00000000


	//----- nvinfo : EIATTR_MIN_STACK_SIZE
	.align		4
.L_3:
        /*0018*/ 	.byte	0x04, 0x12
        /*001a*/ 	.short	(.L_5 - .L_4)
	.align		4
.L_4:
        /*001c*/ 	.word	index@(_Z14spmm_rowGatherPKfS0_S0_Pfiii)
        /*0020*/ 	.word	0x00000000
.L_5:


//--------------------- .nv.compat                --------------------------
	.section	.nv.compat,"",@"SHT_CUDA_COMPAT_INFO"
	.align	4
        /*0000*/ 	.byte	0x02, 0x09, 0x00, 0x00, 0x02, 0x02, 0x01, 0x00, 0x02, 0x05, 0x05, 0x00, 0x03, 0x07, 0x01, 0x01
        /*0010*/ 	.byte	0x02, 0x03, 0x00, 0x00, 0x02, 0x06, 0x01, 0x00, 0x04, 0x0b, 0x08, 0x00, 0x09, 0x00, 0x00, 0x00
        /*0020*/ 	.byte	0x00, 0x00, 0x00, 0x00


//--------------------- .nv.info._Z14spmm_rowGatherPKfS0_S0_Pfiii --------------------------
	.section	.nv.info._Z14spmm_rowGatherPKfS0_S0_Pfiii,"",@"SHT_CUDA_INFO"
	.sectionflags	@""
	.align	4


	//----- nvinfo : EIATTR_CUDA_API_VERSION
	.align		4
        /*0000*/ 	.byte	0x04, 0x37
        /*0002*/ 	.short	(.L_7 - .L_6)
.L_6:
        /*0004*/ 	.word	0x00000082


	//----- nvinfo : EIATTR_KPARAM_INFO
	.align		4
.L_7:
        /*0008*/ 	.byte	0x04, 0x17
        /*000a*/ 	.short	(.L_9 - .L_8)
.L_8:
        /*000c*/ 	.word	0x00000000
        /*0010*/ 	.short	0x0006
        /*0012*/ 	.short	0x0028
        /*0014*/ 	.byte	0x00, 0xf0, 0x11, 0x00


	//----- nvinfo : EIATTR_KPARAM_INFO
	.align		4
.L_9:
        /*0018*/ 	.byte	0x04, 0x17
        /*001a*/ 	.short	(.L_11 - .L_10)
.L_10:
        /*001c*/ 	.word	0x00000000
        /*0020*/ 	.short	0x0005
        /*0022*/ 	.short	0x0024
        /*0024*/ 	.byte	0x00, 0xf0, 0x11, 0x00


	//----- nvinfo : EIATTR_KPARAM_INFO
	.align		4
.L_11:
        /*0028*/ 	.byte	0x04, 0x17
        /*002a*/ 	.short	(.L_13 - .L_12)
.L_12:
        /*002c*/ 	.word	0x00000000
        /*0030*/ 	.short	0x0004
        /*0032*/ 	.short	0x0020
        /*0034*/ 	.byte	0x00, 0xf0, 0x11, 0x00


	//----- nvinfo : EIATTR_KPARAM_INFO
	.align		4
.L_13:
        /*0038*/ 	.byte	0x04, 0x17
        /*003a*/ 	.short	(.L_15 - .L_14)
.L_14:
        /*003c*/ 	.word	0x00000000
        /*0040*/ 	.short	0x0003
        /*0042*/ 	.short	0x0018
        /*0044*/ 	.byte	0x00, 0xf5, 0x21, 0x00


	//----- nvinfo : EIATTR_KPARAM_INFO
	.align		4
.L_15:
        /*0048*/ 	.byte	0x04, 0x17
        /*004a*/ 	.short	(.L_17 - .L_16)
.L_16:
        /*004c*/ 	.word	0x00000000
        /*0050*/ 	.short	0x0002
        /*0052*/ 	.short	0x0010
        /*0054*/ 	.byte	0x00, 0xf5, 0x21, 0x00


	//----- nvinfo : EIATTR_KPARAM_INFO
	.align		4
.L_17:
        /*0058*/ 	.byte	0x04, 0x17
        /*005a*/ 	.short	(.L_19 - .L_18)
.L_18:
        /*005c*/ 	.word	0x00000000
        /*0060*/ 	.short	0x0001
        /*0062*/ 	.short	0x0008
        /*0064*/ 	.byte	0x00, 0xf5, 0x21, 0x00


	//----- nvinfo : EIATTR_KPARAM_INFO
	.align		4
.L_19:
        /*0068*/ 	.byte	0x04, 0x17
        /*006a*/ 	.short	(.L_21 - .L_20)
.L_20:
        /*006c*/ 	.word	0x00000000
        /*0070*/ 	.short	0x0000
        /*0072*/ 	.short	0x0000
        /*0074*/ 	.byte	0x00, 0xf5, 0x21, 0x00


	//----- nvinfo : EIATTR_SPARSE_MMA_MASK
	.align		4
.L_21:
        /*0078*/ 	.byte	0x03, 0x50
        /*007a*/ 	.short	0x0000


	//----- nvinfo : EIATTR_MAXREG_COUNT
	.align		4
        /*007c*/ 	.byte	0x03, 0x1b
        /*007e*/ 	.short	0x00ff


	//----- nvinfo : EIATTR_MERCURY_ISA_VERSION
	.align		4
        /*0080*/ 	.byte	0x03, 0x5f
        /*0082*/ 	.short	0x0101


	//----- nvinfo : EIATTR_COOP_GROUP_MASK_REGIDS
	.align		4
        /*0084*/ 	.byte	0x04, 0x29
        /*0086*/ 	.short	(.L_23 - .L_22)


	//   ....[0]....
.L_22:
        /*0088*/ 	.word	0xffffffff


	//   ....[1]....
        /*008c*/ 	.word	0xffffffff


	//----- nvinfo : EIATTR_COOP_GROUP_INSTR_OFFSETS
	.align		4
.L_23:
        /*0090*/ 	.byte	0x04, 0x28
        /*0092*/ 	.short	(.L_25 - .L_24)


	//   ....[0]....
.L_24:
        /*0094*/ 	.word	0x000002b0


	//   ....[1]....
        /*0098*/ 	.word	0x00000400


	//----- nvinfo : EIATTR_VRC_CTA_INIT_COUNT
	.align		4
.L_25:
        /*009c*/ 	.byte	0x02, 0x4a
	.zero		1
	.zero		1


	//----- nvinfo : EIATTR_EXIT_INSTR_OFFSETS
	.align		4
        /*00a0*/ 	.byte	0x04, 0x1c
        /*00a2*/ 	.short	(.L_27 - .L_26)


	//   ....[0]....
.L_26:
        /*00a4*/ 	.word	0x00000080


	//   ....[1]....
        /*00a8*/ 	.word	0x00000490


	//   ....[2]....
        /*00ac*/ 	.word	0x00000570


	//----- nvinfo : EIATTR_MAX_THREADS
	.align		4
.L_27:
        /*00b0*/ 	.byte	0x04, 0x05
        /*00b2*/ 	.short	(.L_29 - .L_28)
.L_28:
        /*00b4*/ 	.word	0x00000080
        /*00b8*/ 	.word	0x00000001
        /*00bc*/ 	.word	0x00000001


	//----- nvinfo : EIATTR_CBANK_PARAM_SIZE
	.align		4
.L_29:
        /*00c0*/ 	.byte	0x03, 0x19
        /*00c2*/ 	.short	0x002c


	//----- nvinfo : EIATTR_PARAM_CBANK
	.align		4
        /*00c4*/ 	.byte	0x04, 0x0a
        /*00c6*/ 	.short	(.L_31 - .L_30)
	.align		4
.L_30:
        /*00c8*/ 	.word	index@(.nv.constant0._Z14spmm_rowGatherPKfS0_S0_Pfiii)
        /*00cc*/ 	.short	0x0380
        /*00ce*/ 	.short	0x002c


	//----- nvinfo : EIATTR_SW_WAR
	.align		4
.L_31:
        /*00d0*/ 	.byte	0x04, 0x36
        /*00d2*/ 	.short	(.L_33 - .L_32)
.L_32:
        /*00d4*/ 	.word	0x00000008
.L_33:


//--------------------- .nv.callgraph             --------------------------
	.section	.nv.callgraph,"",@"SHT_CUDA_CALLGRAPH"
	.align	4
	.sectionentsize	8
	.align		4
        /*0000*/ 	.word	0x00000000
	.align		4
        /*0004*/ 	.word	0xffffffff
	.align		4
        /*0008*/ 	.word	0x00000000
	.align		4
        /*000c*/ 	.word	0xfffffffe
	.align		4
        /*0010*/ 	.word	0x00000000
	.align		4
        /*0014*/ 	.word	0xfffffffd
	.align		4
        /*0018*/ 	.word	0x00000000
	.align		4
        /*001c*/ 	.word	0xfffffffc


//--------------------- .text._Z14spmm_rowGatherPKfS0_S0_Pfiii --------------------------
	.section	.text._Z14spmm_rowGatherPKfS0_S0_Pfiii,"ax",@progbits
	.align	128
        .global         _Z14spmm_rowGatherPKfS0_S0_Pfiii
        .type           _Z14spmm_rowGatherPKfS0_S0_Pfiii,@function
        .size           _Z14spmm_rowGatherPKfS0_S0_Pfiii,(.L_x_5 - _Z14spmm_rowGatherPKfS0_S0_Pfiii)
        .other          _Z14spmm_rowGatherPKfS0_S0_Pfiii,@"STO_CUDA_ENTRY STV_DEFAULT"
_Z14spmm_rowGatherPKfS0_S0_Pfiii:
.text._Z14spmm_rowGatherPKfS0_S0_Pfiii:
[----:B------:R-:W-:Y:S01]  /*0000*/  LDC R1, c[0x0][0x37c] ;  /* 0x0000df00ff017b82 */ /* 0x000fe20000000800 */
[----:B------:R-:W0:Y:S07]  /*0010*/  S2R R0, SR_TID.X ;  /* 0x0000000000007919 */ /* 0x000e2e0000002100 */
[----:B------:R-:W1:Y:S01]  /*0020*/  S2UR UR4, SR_CTAID.X ;  /* 0x00000000000479c3 */ /* 0x000e620000002500 */
[----:B------:R-:W2:Y:S01]  /*0030*/  LDCU UR5, c[0x0][0x3a8] ;  /* 0x00007500ff0577ac */ /* 0x000ea20008000800 */
[----:B-1----:R-:W-:Y:S01]  /*0040*/  USHF.L.U32 UR4, UR4, 0x2, URZ ;  /* 0x0000000204047899 */ /* 0x002fe200080006ff */
[----:B0-----:R-:W-:-:S05]  /*0050*/  SHF.R.U32.HI R8, RZ, 0x5, R0 ;  /* 0x00000005ff087819 */ /* 0x001fca0000011600 */
[----:B------:R-:W-:-:S04]  /*0060*/  LOP3.LUT R8, R8, UR4, RZ, 0xfc, !PT ;  /* 0x0000000408087c12 */ /* 0x000fc8000f8efcff */
[----:B--2---:R-:W-:-:S13]  /*0070*/  ISETP.GE.AND P0, PT, R8, UR5, PT ;  /* 0x0000000508007c0c */ /* 0x004fda000bf06270 */
[----:B------:R-:W-:Y:S05]  /*0080*/  @P0 EXIT ;  /* 0x000000000000094d */ /* 0x000fea0003800000 */
[----:B------:R-:W0:Y:S01]  /*0090*/  LDCU UR4, c[0x0][0x3a4] ;  /* 0x00007480ff0477ac */ /* 0x000e220008000800 */
[----:B------:R-:W-:Y:S01]  /*00a0*/  LOP3.LUT R11, R0, 0x1f, RZ, 0xc0, !PT ;  /* 0x0000001f000b7812 */ /* 0x000fe200078ec0ff */
[----:B------:R-:W-:Y:S01]  /*00b0*/  IMAD.MOV.U32 R10, RZ, RZ, RZ ;  /* 0x000000ffff0a7224 */ /* 0x000fe200078e00ff */
[----:B------:R-:W1:Y:S01]  /*00c0*/  LDCU.64 UR8, c[0x0][0x388] ;  /* 0x00007100ff0877ac */ /* 0x000e620008000a00 */
[----:B------:R-:W2:Y:S01]  /*00d0*/  LDCU.64 UR6, c[0x0][0x358] ;  /* 0x00006b00ff0677ac */ /* 0x000ea20008000a00 */
[----:B0-----:R-:W-:Y:S01]  /*00e0*/  IMAD.WIDE R4, R8, UR4, RZ ;  /* 0x0000000408047c25 */ /* 0x001fe2000f8e02ff */
[----:B------:R-:W-:Y:S02]  /*00f0*/  ISETP.GE.AND P0, PT, R11, UR4, PT ;  /* 0x000000040b007c0c */ /* 0x000fe4000bf06270 */
[----:B-1----:R-:W-:-:S04]  /*0100*/  LEA R2, P1, R4, UR8, 0x2 ;  /* 0x0000000804027c11 */ /* 0x002fc8000f8210ff */
[----:B------:R-:W-:-:S07]  /*0110*/  LEA.HI.X R3, R4, UR9, R5, 0x2, P1 ;  /* 0x0000000904037c11 */ /* 0x000fce00088f1405 */
[----:B------:R-:W-:-:S05]  /*0120*/  @!P0 IMAD.WIDE.U32 R4, R11, 0x4, R2 ;  /* 0x000000040b048825 */ /* 0x000fca00078e0002 */
[----:B--2---:R0:W5:Y:S01]  /*0130*/  @!P0 LDG.E.CONSTANT R10, desc[UR6][R4.64] ;  /* 0x00000006040a8981 */ /* 0x004162000c1e9900 */
[----:B------:R-:W-:Y:S01]  /*0140*/  UIADD3 UR4, UPT, UPT, UR4, 0x1f, URZ ;  /* 0x0000001f04047890 */ /* 0x000fe2000fffe0ff */
[----:B------:R-:W-:Y:S01]  /*0150*/  LOP3.LUT R0, R0, 0x60, RZ, 0xc0, !PT ;  /* 0x0000006000007812 */ /* 0x000fe200078ec0ff */
[----:B------:R-:W1:Y:S02]  /*0160*/  S2R R7, SR_CTAID.Y ;  /* 0x0000000000077919 */ /* 0x000e640000002600 */
[----:B------:R-:W-:Y:S01]  /*0170*/  USHF.R.S32.HI UR4, URZ, 0x5, UR4 ;  /* 0x00000005ff047899 */ /* 0x000fe20008011404 */
[----:B------:R-:W-:-:S03]  /*0180*/  SHF.R.S32.HI R9, RZ, 0x1f, R8 ;  /* 0x0000001fff097819 */ /* 0x000fc60000011408 */
[----:B------:R-:W-:Y:S01]  /*0190*/  UISETP.GE.AND UP0, UPT, UR4, 0x1, UPT ;  /* 0x000000010400788c */ /* 0x000fe2000bf06270 */
[----:B-1----:R-:W-:Y:S02]  /*01a0*/  IMAD R12, R7, 0x80, R0 ;  /* 0x00000080070c7824 */ /* 0x002fe400078e0200 */
[----:B------:R-:W-:Y:S02]  /*01b0*/  IMAD.MOV.U32 R0, RZ, RZ, RZ ;  /* 0x000000ffff007224 */ /* 0x000fe400078e00ff */
[----:B------:R-:W-:-:S04]  /*01c0*/  IMAD.IADD R12, R11, 0x1, R12 ;  /* 0x000000010b0c7824 */ /* 0x000fc800078e020c */
[----:B0-----:R-:W-:Y:S05]  /*01d0*/  BRA.U !UP0, `(.L_x_0) ;  /* 0x0000000108a47547 */ /* 0x001fea000b800000 */
[----:B------:R-:W-:Y:S01]  /*01e0*/  LOP3.LUT R13, R11, 0x20, RZ, 0xfc, !PT ;  /* 0x000000200b0d7812 */ /* 0x000fe200078efcff */
[----:B------:R-:W-:Y:S02]  /*01f0*/  IMAD.MOV.U32 R0, RZ, RZ, RZ ;  /* 0x000000ffff007224 */ /* 0x000fe400078e00ff */
[----:B------:R-:W-:-:S07]  /*0200*/  IMAD.MOV.U32 R14, RZ, RZ, RZ ;  /* 0x000000ffff0e7224 */ /* 0x000fce00078e00ff */
.L_x_3:
[----:B------:R-:W0:Y:S01]  /*0210*/  LDCU UR5, c[0x0][0x3a4] ;  /* 0x00007480ff0577ac */ /* 0x000e220008000800 */
[----:B------:R-:W-:Y:S02]  /*0220*/  IMAD R4, R14, 0x20, R13 ;  /* 0x000000200e047824 */ /* 0x000fe400078e020d */
[----:B------:R-:W-:Y:S02]  /*0230*/  HFMA2 R15, -RZ, RZ, 0, 0 ;  /* 0x00000000ff0f7431 */ /* 0x000fe400000001ff */
[----:B------:R-:W-:Y:S01]  /*0240*/  IMAD.MOV.U32 R16, RZ, RZ, R14 ;  /* 0x000000ffff107224 */ /* 0x000fe200078e000e */
[----:B0-----:R-:W-:-:S13]  /*0250*/  ISETP.GE.AND P0, PT, R4, UR5, PT ;  /* 0x0000000504007c0c */ /* 0x001fda000bf06270 */
[----:B------:R-:W-:-:S04]  /*0260*/  @!P0 IMAD R5, R16, 0x20, R11 ;  /* 0x0000002010058824 */ /* 0x000fc800078e020b */
[----:B------:R-:W-:-:S05]  /*0270*/  @!P0 IMAD.WIDE.U32 R4, R5, 0x4, R2 ;  /* 0x0000000405048825 */ /* 0x000fca00078e0002 */
[----:B-----5:R0:W5:Y:S01]  /*0280*/  @!P0 LDG.E.CONSTANT R15, desc[UR6][R4.64+0x80] ;  /* 0x00008006040f8981 */ /* 0x020162000c1e9900 */
[----:B------:R-:W-:Y:S01]  /*0290*/  FSETP.NEU.AND P0, PT, R10, RZ, PT ;  /* 0x000000ff0a00720b */ /* 0x000fe20003f0d000 */
[----:B------:R-:W-:-:S12]  /*02a0*/  VIADD R14, R14, 0x1 ;  /* 0x000000010e0e7836 */ /* 0x000fd80000000000 */
[----:B------:R-:W-:Y:S02]  /*02b0*/  VOTE.ANY R17, PT, P0 ;  /* 0x0000000000117806 */ /* 0x000fe400000e0100 */
[----:B------:R-:W-:Y:S02]  /*02c0*/  ISETP.NE.AND P0, PT, R14, UR4, PT ;  /* 0x000000040e007c0c */ /* 0x000fe4000bf05270 */
[----:B------:R-:W-:-:S13]  /*02d0*/  ISETP.NE.AND P1, PT, R17, RZ, PT ;  /* 0x000000ff1100720c */ /* 0x000fda0003f25270 */
[----:B0-----:R-:W-:Y:S05]  /*02e0*/  @!P1 BRA `(.L_x_1) ;  /* 0x0000000000589947 */ /* 0x001fea0003800000 */
[----:B------:R-:W0:Y:S02]  /*02f0*/  LDCU UR5, c[0x0][0x3a0] ;  /* 0x00007400ff0577ac */ /* 0x000e240008000800 */
[----:B0-----:R-:W-:-:S13]  /*0300*/  ISETP.GE.AND P1, PT, R12, UR5, PT ;  /* 0x000000050c007c0c */ /* 0x001fda000bf26270 */
.L_x_2:
[----:B------:R-:W0:Y:S01]  /*0310*/  BREV R18, R17 ;  /* 0x0000001100127301 */ /* 0x000e220000000000 */
[----:B------:R-:W1:Y:S01]  /*0320*/  @!P1 LDC R23, c[0x0][0x3a0] ;  /* 0x0000e800ff179b82 */ /* 0x000e620000000800 */
[----:B------:R-:W-:Y:S02]  /*0330*/  @!P1 IMAD.MOV.U32 R6, RZ, RZ, R12 ;  /* 0x000000ffff069224 */ /* 0x000fe400078e000c */
[----:B------:R-:W-:-:S05]  /*0340*/  @!P1 IMAD.MOV.U32 R7, RZ, RZ, RZ ;  /* 0x000000ffff079224 */ /* 0x000fca00078e00ff */
[----:B------:R-:W2:Y:S01]  /*0350*/  @!P1 LDC.64 R4, c[0x0][0x380] ;  /* 0x0000e000ff049b82 */ /* 0x000ea20000000a00 */
[----:B0-----:R-:W0:Y:S02]  /*0360*/  FLO.U32.SH R21, R18 ;  /* 0x0000001200157300 */ /* 0x001e2400000e0400 */
[----:B0-----:R-:W-:-:S04]  /*0370*/  @!P1 IMAD R19, R16, 0x20, R21 ;  /* 0x0000002010139824 */ /* 0x001fc800078e0215 */
[----:B-1----:R-:W-:Y:S01]  /*0380*/  @!P1 IMAD.WIDE.U32 R6, R19, R23, R6 ;  /* 0x0000001713069225 */ /* 0x002fe200078e0006 */
[----:B------:R-:W-:Y:S02]  /*0390*/  @!P1 SHF.R.S32.HI R20, RZ, 0x1f, R19 ;  /* 0x0000001fff149819 */ /* 0x000fe40000011413 */
[----:B--2---:R-:W-:-:S03]  /*03a0*/  @!P1 LEA R4, P2, R6, R4, 0x2 ;  /* 0x0000000406049211 */ /* 0x004fc600078410ff */
[----:B------:R-:W-:-:S04]  /*03b0*/  @!P1 IMAD R19, R20, R23, RZ ;  /* 0x0000001714139224 */ /* 0x000fc800078e02ff */
[----:B------:R-:W-:-:S05]  /*03c0*/  @!P1 IMAD.IADD R7, R7, 0x1, R19 ;  /* 0x0000000107079824 */ /* 0x000fca00078e0213 */
[----:B------:R-:W-:-:S06]  /*03d0*/  @!P1 LEA.HI.X R5, R6, R5, R7, 0x2, P2 ;  /* 0x0000000506059211 */ /* 0x000fcc00010f1407 */
[----:B------:R-:W2:Y:S01]  /*03e0*/  @!P1 LDG.E.CONSTANT R5, desc[UR6][R4.64] ;  /* 0x0000000604059981 */ /* 0x000ea2000c1e9900 */
[----:B------:R-:W-:-:S03]  /*03f0*/  IADD3 R6, PT, PT, R17, -0x1, RZ ;  /* 0xffffffff11067810 */ /* 0x000fc60007ffe0ff */
[----:B------:R-:W2:Y:S01]  /*0400*/  SHFL.IDX PT, R21, R10, R21, 0x1f ;  /* 0x00001f150a157589 */ /* 0x000ea200000e0000 */
[----:B------:R-:W-:-:S04]  /*0410*/  LOP3.LUT R17, R6, R17, RZ, 0xc0, !PT ;  /* 0x0000001106117212 */ /* 0x000fc800078ec0ff */
[----:B------:R-:W-:Y:S01]  /*0420*/  ISETP.NE.AND P2, PT, R17, RZ, PT ;  /* 0x000000ff1100720c */ /* 0x000fe20003f45270 */
[----:B--2---:R-:W-:-:S12]  /*0430*/  @!P1 FFMA R0, R21, R5, R0 ;  /* 0x0000000515009223 */ /* 0x004fd80000000000 */
[----:B------:R-:W-:Y:S05]  /*0440*/  @P2 BRA `(.L_x_2) ;  /* 0xfffffffc00b02947 */ /* 0x000fea000383ffff */
.L_x_1:
[----:B-----5:R-:W-:Y:S01]  /*0450*/  IMAD.MOV.U32 R10, RZ, RZ, R15 ;  /* 0x000000ffff0a7224 */ /* 0x020fe200078e000f */
[----:B------:R-:W-:Y:S06]  /*0460*/  @P0 BRA `(.L_x_3) ;  /* 0xfffffffc00680947 */ /* 0x000fec000383ffff */
.L_x_0:
[----:B------:R-:W0:Y:S02]  /*0470*/  LDCU UR4, c[0x0][0x3a0] ;  /* 0x00007400ff0477ac */ /* 0x000e240008000800 */
[----:B0-----:R-:W-:-:S13]  /*0480*/  ISETP.GE.AND P0, PT, R12, UR4, PT ;  /* 0x000000040c007c0c */ /* 0x001fda000bf06270 */
[----:B------:R-:W-:Y:S05]  /*0490*/  @P0 EXIT ;  /* 0x000000000000094d */ /* 0x000fea0003800000 */
[----:B------:R-:W0:Y:S01]  /*04a0*/  LDCU.128 UR8, c[0x0][0x390] ;  /* 0x00007200ff0877ac */ /* 0x000e220008000c00 */
[----:B------:R-:W-:Y:S02]  /*04b0*/  IMAD.MOV.U32 R13, RZ, RZ, RZ ;  /* 0x000000ffff0d7224 */ /* 0x000fe400078e00ff */
[----:B------:R-:W-:-:S04]  /*04c0*/  IMAD.WIDE.U32 R2, R8, UR4, R12 ;  /* 0x0000000408027c25 */ /* 0x000fc8000f8e000c */
[----:B------:R-:W-:Y:S02]  /*04d0*/  IMAD R5, R9, UR4, R3 ;  /* 0x0000000409057c24 */ /* 0x000fe4000f8e0203 */
[----:B------:R-:W-:-:S03]  /*04e0*/  IMAD.SHL.U32 R4, R2, 0x4, RZ ;  /* 0x0000000402047824 */ /* 0x000fc600078e00ff */
[----:B------:R-:W-:Y:S02]  /*04f0*/  SHF.L.U64.HI R5, R2, 0x2, R5 ;  /* 0x0000000202057819 */ /* 0x000fe40000010205 */
[----:B0-----:R-:W-:-:S04]  /*0500*/  IADD3 R2, P0, PT, R4, UR8, RZ ;  /* 0x0000000804027c10 */ /* 0x001fc8000ff1e0ff */
[----:B------:R-:W-:-:S06]  /*0510*/  IADD3.X R3, PT, PT, R5, UR9, RZ, P0, !PT ;  /* 0x0000000905037c10 */ /* 0x000fcc00087fe4ff */
[----:B------:R-:W2:Y:S01]  /*0520*/  LDG.E.CONSTANT R3, desc[UR6][R2.64] ;  /* 0x0000000602037981 */ /* 0x000ea2000c1e9900 */
[----:B------:R-:W-:-:S04]  /*0530*/  IADD3 R4, P0, PT, R4, UR10, RZ ;  /* 0x0000000a04047c10 */ /* 0x000fc8000ff1e0ff */
[----:B------:R-:W-:Y:S01]  /*0540*/  IADD3.X R5, PT, PT, R5, UR11, RZ, P0, !PT ;  /* 0x0000000b05057c10 */ /* 0x000fe200087fe4ff */
[----:B--2---:R-:W-:-:S05]  /*0550*/  FADD R7, R3, R0 ;  /* 0x0000000003077221 */ /* 0x004fca0000000000 */
[----:B------:R-:W-:Y:S01]  /*0560*/  STG.E desc[UR6][R4.64], R7 ;  /* 0x0000000704007986 */ /* 0x000fe2000c101906 */
[----:B------:R-:W-:Y:S05]  /*0570*/  EXIT ;  /* 0x000000000000794d */ /* 0x000fea0003800000 */
.L_x_4:
[----:B------:R-:W-:-:S00]  /*0580*/  BRA `(.L_x_4) ;  /* 0xfffffffc00fc7947 */ /* 0x000fc0000383ffff */
[----:B------:R-:W-:-:S00]  /*0590*/  NOP ;  /* 0x0000000000007918 */ /* 0x000fc00000000000 */
        /* <DEDUP_REMOVED lines=14> */
.L_x_5:


//--------------------- .nv.shared.reserved.0     --------------------------
	.section	.nv.shared.reserved.0,"aw",@nobits
	.weak		__nv_reservedSMEM_offset_0_alias
	.size		__nv_reservedSMEM_offset_0_alias, 0, 64
	.other		__nv_reservedSMEM_offset_0_alias,@"STO_CUDA_RESERVED_SHARED STV_DEFAULT"
__nv_reservedSMEM_offset_0_alias:
	.zero		0
	.zero		64


//--------------------- .nv.constant0._Z14spmm_rowGatherPKfS0_S0_Pfiii --------------------------
	.section	.nv.constant0._Z14spmm_rowGatherPKfS0_S0_Pfiii,"a",@progbits
	.sectionflags	@""
	.align	4
.nv.constant0._Z14spmm_rowGatherPKfS0_S0_Pfiii:
	.zero		940


//--------------------- SYMBOLS --------------------------

	.type		.nv.reservedSmem.offset0,@object
	.size		.nv.reservedSmem.offset0,0x4
